//
// Generated by NVIDIA NVVM Compiler
//
// Compiler Build ID: CL-36424714
// Cuda compilation tools, release 13.0, V13.0.88
// Based on NVVM 20.0.0
//

.version 9.0
.target sm_100
.address_size 64

	// .globl	_Z33ImpositionBoundaryConditionKerneliiiPiPdS0_

.visible .entry _Z33ImpositionBoundaryConditionKerneliiiPiPdS0_(
	.param .u32 _Z33ImpositionBoundaryConditionKerneliiiPiPdS0__param_0,
	.param .u32 _Z33ImpositionBoundaryConditionKerneliiiPiPdS0__param_1,
	.param .u32 _Z33ImpositionBoundaryConditionKerneliiiPiPdS0__param_2,
	.param .u64 .ptr .align 1 _Z33ImpositionBoundaryConditionKerneliiiPiPdS0__param_3,
	.param .u64 .ptr .align 1 _Z33ImpositionBoundaryConditionKerneliiiPiPdS0__param_4,
	.param .u64 .ptr .align 1 _Z33ImpositionBoundaryConditionKerneliiiPiPdS0__param_5
)
{
	.reg .pred 	%p<33>;
	.reg .b32 	%r<139>;
	.reg .b64 	%rd<86>;

	ld.param.u32 	%r23, [_Z33ImpositionBoundaryConditionKerneliiiPiPdS0__param_0];
	ld.param.u32 	%r24, [_Z33ImpositionBoundaryConditionKerneliiiPiPdS0__param_1];
	ld.param.u32 	%r25, [_Z33ImpositionBoundaryConditionKerneliiiPiPdS0__param_2];
	ld.param.u64 	%rd7, [_Z33ImpositionBoundaryConditionKerneliiiPiPdS0__param_3];
	ld.param.u64 	%rd8, [_Z33ImpositionBoundaryConditionKerneliiiPiPdS0__param_4];
	ld.param.u64 	%rd9, [_Z33ImpositionBoundaryConditionKerneliiiPiPdS0__param_5];
	cvta.to.global.u64 	%rd1, %rd8;
	cvta.to.global.u64 	%rd2, %rd9;
	mov.u32 	%r26, %ctaid.x;
	mov.u32 	%r27, %ntid.x;
	mov.u32 	%r28, %tid.x;
	mov.u32 	%r29, %ctaid.y;
	mov.u32 	%r30, %ntid.y;
	mov.u32 	%r31, %tid.y;
	mad.lo.s32 	%r32, %r29, %r30, %r31;
	mov.u32 	%r33, %nctaid.x;
	mad.lo.s32 	%r34, %r32, %r33, %r26;
	mad.lo.s32 	%r1, %r34, %r27, %r28;
	setp.ge.s32 	%p1, %r1, %r24;
	@%p1 bra 	$L__BB0_57;
	cvta.to.global.u64 	%rd10, %rd7;
	setp.lt.s32 	%p2, %r25, 1;
	add.s32 	%r35, %r1, %r24;
	mul.wide.s32 	%rd11, %r35, 4;
	add.s64 	%rd3, %rd10, %rd11;
	mul.wide.s32 	%rd12, %r1, 4;
	add.s64 	%rd4, %rd10, %rd12;
	mul.wide.s32 	%rd13, %r24, 4;
	add.s64 	%rd5, %rd3, %rd13;
	add.s64 	%rd6, %rd5, %rd13;
	@%p2 bra 	$L__BB0_51;
	and.b32  	%r2, %r25, 3;
	setp.lt.u32 	%p3, %r25, 4;
	mov.b32 	%r138, 0;
	@%p3 bra 	$L__BB0_29;
	and.b32  	%r138, %r25, 2147483644;
	neg.s32 	%r136, %r138;
	mul.lo.s32 	%r135, %r23, 9;
	mul.lo.s32 	%r6, %r23, 12;
	shl.b32 	%r134, %r23, 1;
	shl.b32 	%r8, %r23, 2;
	mov.b32 	%r132, 0;
	mov.u32 	%r133, %r23;
$L__BB0_4:
	.pragma "nounroll";
	ld.global.u32 	%r38, [%rd3];
	setp.ne.s32 	%p4, %r38, 1;
	@%p4 bra 	$L__BB0_6;
	ld.global.u32 	%r39, [%rd4];
	add.s32 	%r40, %r39, %r132;
	mad.lo.s32 	%r41, %r40, 3, -3;
	mul.wide.s32 	%rd14, %r41, 8;
	add.s64 	%rd15, %rd1, %rd14;
	mov.b64 	%rd16, 0;
	st.global.u64 	[%rd15], %rd16;
$L__BB0_6:
	ld.global.u32 	%r42, [%rd5];
	setp.ne.s32 	%p5, %r42, 1;
	@%p5 bra 	$L__BB0_8;
	ld.global.u32 	%r43, [%rd4];
	add.s32 	%r44, %r43, %r132;
	mad.lo.s32 	%r45, %r44, 3, -2;
	mul.wide.s32 	%rd17, %r45, 8;
	add.s64 	%rd18, %rd1, %rd17;
	mov.b64 	%rd19, 0;
	st.global.u64 	[%rd18], %rd19;
$L__BB0_8:
	ld.global.u32 	%r46, [%rd6];
	setp.ne.s32 	%p6, %r46, 1;
	@%p6 bra 	$L__BB0_10;
	ld.global.u32 	%r47, [%rd4];
	add.s32 	%r48, %r47, %r132;
	mad.lo.s32 	%r49, %r48, 3, -1;
	mul.wide.s32 	%rd20, %r49, 8;
	add.s64 	%rd21, %rd1, %rd20;
	mov.b64 	%rd22, 0;
	st.global.u64 	[%rd21], %rd22;
$L__BB0_10:
	ld.global.u32 	%r50, [%rd3];
	setp.ne.s32 	%p7, %r50, 1;
	@%p7 bra 	$L__BB0_12;
	ld.global.u32 	%r51, [%rd4];
	add.s32 	%r52, %r51, %r133;
	mad.lo.s32 	%r53, %r52, 3, -3;
	mul.wide.s32 	%rd23, %r53, 8;
	add.s64 	%rd24, %rd1, %rd23;
	mov.b64 	%rd25, 0;
	st.global.u64 	[%rd24], %rd25;
$L__BB0_12:
	ld.global.u32 	%r54, [%rd5];
	setp.ne.s32 	%p8, %r54, 1;
	@%p8 bra 	$L__BB0_14;
	ld.global.u32 	%r55, [%rd4];
	add.s32 	%r56, %r55, %r133;
	mad.lo.s32 	%r57, %r56, 3, -2;
	mul.wide.s32 	%rd26, %r57, 8;
	add.s64 	%rd27, %rd1, %rd26;
	mov.b64 	%rd28, 0;
	st.global.u64 	[%rd27], %rd28;
$L__BB0_14:
	ld.global.u32 	%r58, [%rd6];
	setp.ne.s32 	%p9, %r58, 1;
	@%p9 bra 	$L__BB0_16;
	ld.global.u32 	%r59, [%rd4];
	add.s32 	%r60, %r59, %r133;
	mad.lo.s32 	%r61, %r60, 3, -1;
	mul.wide.s32 	%rd29, %r61, 8;
	add.s64 	%rd30, %rd1, %rd29;
	mov.b64 	%rd31, 0;
	st.global.u64 	[%rd30], %rd31;
$L__BB0_16:
	ld.global.u32 	%r62, [%rd3];
	setp.ne.s32 	%p10, %r62, 1;
	@%p10 bra 	$L__BB0_18;
	ld.global.u32 	%r63, [%rd4];
	add.s32 	%r64, %r63, %r134;
	mad.lo.s32 	%r65, %r64, 3, -3;
	mul.wide.s32 	%rd32, %r65, 8;
	add.s64 	%rd33, %rd1, %rd32;
	mov.b64 	%rd34, 0;
	st.global.u64 	[%rd33], %rd34;
$L__BB0_18:
	ld.global.u32 	%r66, [%rd5];
	setp.ne.s32 	%p11, %r66, 1;
	@%p11 bra 	$L__BB0_20;
	ld.global.u32 	%r67, [%rd4];
	add.s32 	%r68, %r67, %r134;
	mad.lo.s32 	%r69, %r68, 3, -2;
	mul.wide.s32 	%rd35, %r69, 8;
	add.s64 	%rd36, %rd1, %rd35;
	mov.b64 	%rd37, 0;
	st.global.u64 	[%rd36], %rd37;
$L__BB0_20:
	ld.global.u32 	%r70, [%rd6];
	setp.ne.s32 	%p12, %r70, 1;
	@%p12 bra 	$L__BB0_22;
	ld.global.u32 	%r71, [%rd4];
	add.s32 	%r72, %r71, %r134;
	mad.lo.s32 	%r73, %r72, 3, -1;
	mul.wide.s32 	%rd38, %r73, 8;
	add.s64 	%rd39, %rd1, %rd38;
	mov.b64 	%rd40, 0;
	st.global.u64 	[%rd39], %rd40;
$L__BB0_22:
	ld.global.u32 	%r74, [%rd3];
	setp.ne.s32 	%p13, %r74, 1;
	@%p13 bra 	$L__BB0_24;
	ld.global.u32 	%r75, [%rd4];
	mad.lo.s32 	%r76, %r75, 3, %r135;
	add.s32 	%r77, %r76, -3;
	mul.wide.s32 	%rd41, %r77, 8;
	add.s64 	%rd42, %rd1, %rd41;
	mov.b64 	%rd43, 0;
	st.global.u64 	[%rd42], %rd43;
$L__BB0_24:
	ld.global.u32 	%r78, [%rd5];
	setp.ne.s32 	%p14, %r78, 1;
	@%p14 bra 	$L__BB0_26;
	ld.global.u32 	%r79, [%rd4];
	mad.lo.s32 	%r80, %r79, 3, %r135;
	add.s32 	%r81, %r80, -2;
	mul.wide.s32 	%rd44, %r81, 8;
	add.s64 	%rd45, %rd1, %rd44;
	mov.b64 	%rd46, 0;
	st.global.u64 	[%rd45], %rd46;
$L__BB0_26:
	ld.global.u32 	%r82, [%rd6];
	setp.ne.s32 	%p15, %r82, 1;
	@%p15 bra 	$L__BB0_28;
	ld.global.u32 	%r83, [%rd4];
	mad.lo.s32 	%r84, %r83, 3, %r135;
	add.s32 	%r85, %r84, -1;
	mul.wide.s32 	%rd47, %r85, 8;
	add.s64 	%rd48, %rd1, %rd47;
	mov.b64 	%rd49, 0;
	st.global.u64 	[%rd48], %rd49;
$L__BB0_28:
	add.s32 	%r136, %r136, 4;
	add.s32 	%r135, %r135, %r6;
	add.s32 	%r134, %r134, %r8;
	add.s32 	%r133, %r133, %r8;
	add.s32 	%r132, %r132, %r8;
	setp.ne.s32 	%p16, %r136, 0;
	@%p16 bra 	$L__BB0_4;
$L__BB0_29:
	setp.eq.s32 	%p17, %r2, 0;
	@%p17 bra 	$L__BB0_51;
	setp.eq.s32 	%p18, %r2, 1;
	@%p18 bra 	$L__BB0_44;
	ld.global.u32 	%r86, [%rd3];
	setp.ne.s32 	%p19, %r86, 1;
	@%p19 bra 	$L__BB0_33;
	ld.global.u32 	%r87, [%rd4];
	mad.lo.s32 	%r88, %r138, %r23, %r87;
	mad.lo.s32 	%r89, %r88, 3, -3;
	mul.wide.s32 	%rd50, %r89, 8;
	add.s64 	%rd51, %rd1, %rd50;
	mov.b64 	%rd52, 0;
	st.global.u64 	[%rd51], %rd52;
$L__BB0_33:
	ld.global.u32 	%r90, [%rd5];
	setp.ne.s32 	%p20, %r90, 1;
	@%p20 bra 	$L__BB0_35;
	ld.global.u32 	%r91, [%rd4];
	mad.lo.s32 	%r92, %r138, %r23, %r91;
	mad.lo.s32 	%r93, %r92, 3, -2;
	mul.wide.s32 	%rd53, %r93, 8;
	add.s64 	%rd54, %rd1, %rd53;
	mov.b64 	%rd55, 0;
	st.global.u64 	[%rd54], %rd55;
$L__BB0_35:
	ld.global.u32 	%r94, [%rd6];
	setp.ne.s32 	%p21, %r94, 1;
	@%p21 bra 	$L__BB0_37;
	ld.global.u32 	%r95, [%rd4];
	mad.lo.s32 	%r96, %r138, %r23, %r95;
	mad.lo.s32 	%r97, %r96, 3, -1;
	mul.wide.s32 	%rd56, %r97, 8;
	add.s64 	%rd57, %rd1, %rd56;
	mov.b64 	%rd58, 0;
	st.global.u64 	[%rd57], %rd58;
$L__BB0_37:
	add.s32 	%r20, %r138, 1;
	ld.global.u32 	%r98, [%rd3];
	setp.ne.s32 	%p22, %r98, 1;
	@%p22 bra 	$L__BB0_39;
	ld.global.u32 	%r99, [%rd4];
	mad.lo.s32 	%r100, %r20, %r23, %r99;
	mad.lo.s32 	%r101, %r100, 3, -3;
	mul.wide.s32 	%rd59, %r101, 8;
	add.s64 	%rd60, %rd1, %rd59;
	mov.b64 	%rd61, 0;
	st.global.u64 	[%rd60], %rd61;
$L__BB0_39:
	ld.global.u32 	%r102, [%rd5];
	setp.ne.s32 	%p23, %r102, 1;
	@%p23 bra 	$L__BB0_41;
	ld.global.u32 	%r103, [%rd4];
	mad.lo.s32 	%r104, %r20, %r23, %r103;
	mad.lo.s32 	%r105, %r104, 3, -2;
	mul.wide.s32 	%rd62, %r105, 8;
	add.s64 	%rd63, %rd1, %rd62;
	mov.b64 	%rd64, 0;
	st.global.u64 	[%rd63], %rd64;
$L__BB0_41:
	ld.global.u32 	%r106, [%rd6];
	setp.ne.s32 	%p24, %r106, 1;
	@%p24 bra 	$L__BB0_43;
	ld.global.u32 	%r107, [%rd4];
	mad.lo.s32 	%r108, %r20, %r23, %r107;
	mad.lo.s32 	%r109, %r108, 3, -1;
	mul.wide.s32 	%rd65, %r109, 8;
	add.s64 	%rd66, %rd1, %rd65;
	mov.b64 	%rd67, 0;
	st.global.u64 	[%rd66], %rd67;
$L__BB0_43:
	add.s32 	%r138, %r138, 2;
$L__BB0_44:
	and.b32  	%r110, %r25, 1;
	setp.eq.b32 	%p25, %r110, 1;
	not.pred 	%p26, %p25;
	@%p26 bra 	$L__BB0_51;
	ld.global.u32 	%r111, [%rd3];
	setp.ne.s32 	%p27, %r111, 1;
	@%p27 bra 	$L__BB0_47;
	ld.global.u32 	%r112, [%rd4];
	mad.lo.s32 	%r113, %r138, %r23, %r112;
	mad.lo.s32 	%r114, %r113, 3, -3;
	mul.wide.s32 	%rd68, %r114, 8;
	add.s64 	%rd69, %rd1, %rd68;
	mov.b64 	%rd70, 0;
	st.global.u64 	[%rd69], %rd70;
$L__BB0_47:
	ld.global.u32 	%r115, [%rd5];
	setp.ne.s32 	%p28, %r115, 1;
	@%p28 bra 	$L__BB0_49;
	ld.global.u32 	%r116, [%rd4];
	mad.lo.s32 	%r117, %r138, %r23, %r116;
	mad.lo.s32 	%r118, %r117, 3, -2;
	mul.wide.s32 	%rd71, %r118, 8;
	add.s64 	%rd72, %rd1, %rd71;
	mov.b64 	%rd73, 0;
	st.global.u64 	[%rd72], %rd73;
$L__BB0_49:
	ld.global.u32 	%r119, [%rd6];
	setp.ne.s32 	%p29, %r119, 1;
	@%p29 bra 	$L__BB0_51;
	ld.global.u32 	%r120, [%rd4];
	mad.lo.s32 	%r121, %r138, %r23, %r120;
	mad.lo.s32 	%r122, %r121, 3, -1;
	mul.wide.s32 	%rd74, %r122, 8;
	add.s64 	%rd75, %rd1, %rd74;
	mov.b64 	%rd76, 0;
	st.global.u64 	[%rd75], %rd76;
$L__BB0_51:
	ld.global.u32 	%r123, [%rd3];
	setp.ne.s32 	%p30, %r123, 1;
	@%p30 bra 	$L__BB0_53;
	ld.global.u32 	%r124, [%rd4];
	mad.lo.s32 	%r125, %r124, 3, -3;
	mul.wide.s32 	%rd77, %r125, 8;
	add.s64 	%rd78, %rd2, %rd77;
	mov.b64 	%rd79, 0;
	st.global.u64 	[%rd78], %rd79;
$L__BB0_53:
	ld.global.u32 	%r126, [%rd5];
	setp.ne.s32 	%p31, %r126, 1;
	@%p31 bra 	$L__BB0_55;
	ld.global.u32 	%r127, [%rd4];
	mad.lo.s32 	%r128, %r127, 3, -2;
	mul.wide.s32 	%rd80, %r128, 8;
	add.s64 	%rd81, %rd2, %rd80;
	mov.b64 	%rd82, 0;
	st.global.u64 	[%rd81], %rd82;
$L__BB0_55:
	ld.global.u32 	%r129, [%rd6];
	setp.ne.s32 	%p32, %r129, 1;
	@%p32 bra 	$L__BB0_57;
	ld.global.u32 	%r130, [%rd4];
	mad.lo.s32 	%r131, %r130, 3, -1;
	mul.wide.s32 	%rd83, %r131, 8;
	add.s64 	%rd84, %rd2, %rd83;
	mov.b64 	%rd85, 0;
	st.global.u64 	[%rd84], %rd85;
$L__BB0_57:
	ret;

}
	// .globl	_Z40ImpositionBoundaryConditionNeumannKerneliiPiPd
.visible .entry _Z40ImpositionBoundaryConditionNeumannKerneliiPiPd(
	.param .u32 _Z40ImpositionBoundaryConditionNeumannKerneliiPiPd_param_0,
	.param .u32 _Z40ImpositionBoundaryConditionNeumannKerneliiPiPd_param_1,
	.param .u64 .ptr .align 1 _Z40ImpositionBoundaryConditionNeumannKerneliiPiPd_param_2,
	.param .u64 .ptr .align 1 _Z40ImpositionBoundaryConditionNeumannKerneliiPiPd_param_3
)
{
	.reg .pred 	%p<5>;
	.reg .b32 	%r<22>;
	.reg .b64 	%rd<21>;

	ld.param.u32 	%r2, [_Z40ImpositionBoundaryConditionNeumannKerneliiPiPd_param_1];
	ld.param.u64 	%rd6, [_Z40ImpositionBoundaryConditionNeumannKerneliiPiPd_param_2];
	ld.param.u64 	%rd7, [_Z40ImpositionBoundaryConditionNeumannKerneliiPiPd_param_3];
	cvta.to.global.u64 	%rd1, %rd7;
	mov.u32 	%r3, %ctaid.x;
	mov.u32 	%r4, %ntid.x;
	mov.u32 	%r5, %tid.x;
	mov.u32 	%r6, %ctaid.y;
	mov.u32 	%r7, %ntid.y;
	mov.u32 	%r8, %tid.y;
	mad.lo.s32 	%r9, %r6, %r7, %r8;
	mov.u32 	%r10, %nctaid.x;
	mad.lo.s32 	%r11, %r9, %r10, %r3;
	mad.lo.s32 	%r1, %r11, %r4, %r5;
	setp.ge.s32 	%p1, %r1, %r2;
	@%p1 bra 	$L__BB1_7;
	cvta.to.global.u64 	%rd8, %rd6;
	add.s32 	%r12, %r1, %r2;
	mul.wide.s32 	%rd9, %r12, 4;
	add.s64 	%rd2, %rd8, %rd9;
	ld.global.u32 	%r13, [%rd2];
	setp.ne.s32 	%p2, %r13, 1;
	mul.wide.s32 	%rd10, %r1, 4;
	add.s64 	%rd3, %rd8, %rd10;
	@%p2 bra 	$L__BB1_3;
	ld.global.u32 	%r14, [%rd3];
	mad.lo.s32 	%r15, %r14, 3, -3;
	mul.wide.s32 	%rd11, %r15, 8;
	add.s64 	%rd12, %rd1, %rd11;
	mov.b64 	%rd13, 0;
	st.global.u64 	[%rd12], %rd13;
$L__BB1_3:
	mul.wide.s32 	%rd4, %r2, 4;
	add.s64 	%rd5, %rd2, %rd4;
	ld.global.u32 	%r16, [%rd5];
	setp.ne.s32 	%p3, %r16, 1;
	@%p3 bra 	$L__BB1_5;
	ld.global.u32 	%r17, [%rd3];
	mad.lo.s32 	%r18, %r17, 3, -2;
	mul.wide.s32 	%rd14, %r18, 8;
	add.s64 	%rd15, %rd1, %rd14;
	mov.b64 	%rd16, 0;
	st.global.u64 	[%rd15], %rd16;
$L__BB1_5:
	add.s64 	%rd17, %rd5, %rd4;
	ld.global.u32 	%r19, [%rd17];
	setp.ne.s32 	%p4, %r19, 1;
	@%p4 bra 	$L__BB1_7;
	ld.global.u32 	%r20, [%rd3];
	mad.lo.s32 	%r21, %r20, 3, -1;
	mul.wide.s32 	%rd18, %r21, 8;
	add.s64 	%rd19, %rd1, %rd18;
	mov.b64 	%rd20, 0;
	st.global.u64 	[%rd19], %rd20;
$L__BB1_7:
	ret;

}


// ===== COMPILED SASS (sm_100) =====

	.target	sm_100

	.elftype	@"ET_EXEC"


//--------------------- .note.nv.tkinfo           --------------------------
	.section	.note.nv.tkinfo,"",@"SHT_NOTE"
	.sectionflags	@"SHF_NOTE_NV_TKINFO"
	.tkinfo
        /*0018*/ 	.word	0x00000002
        /*0030*/ 	.string	""
        /*0030*/ 	.string	"ptxas"
        /*0030*/ 	.string	"Cuda compilation tools, release 13.0, V13.0.88"
        /*0030*/ 	.string	"Build cuda_13.0.r13.0/compiler.36424714_0"
        /*0030*/ 	.string	"-arch sm_100 -m 64 "



//--------------------- .note.nv.cuinfo           --------------------------
	.section	.note.nv.cuinfo,"",@"SHT_NOTE"
	.sectionflags	@"SHF_NOTE_NV_CUINFO"
        /*0018*/ 	.short	0x0002
        /*001a*/ 	.short	0x0064
        /*001c*/ 	.short	0x0082
	.zero		2


//--------------------- .nv.info                  --------------------------
	.section	.nv.info,"",@"SHT_CUDA_INFO"
	.align	4


	//----- nvinfo : EIATTR_REGCOUNT
	.align		4
        /*0000*/ 	.byte	0x04, 0x2f
        /*0002*/ 	.short	(.L_1 - .L_0)
	.align		4
.L_0:
        /*0004*/ 	.word	index@(_Z33ImpositionBoundaryConditionKerneliiiPiPdS0_)
        /*0008*/ 	.word	0x00000016


	//----- nvinfo : EIATTR_FRAME_SIZE
	.align		4
.L_1:
        /*000c*/ 	.byte	0x04, 0x11
        /*000e*/ 	.short	(.L_3 - .L_2)
	.align		4
.L_2:
        /*0010*/ 	.word	index@(_Z33ImpositionBoundaryConditionKerneliiiPiPdS0_)
        /*0014*/ 	.word	0x00000000


	//----- nvinfo : EIATTR_REGCOUNT
	.align		4
.L_3:
        /*0018*/ 	.byte	0x04, 0x2f
        /*001a*/ 	.short	(.L_5 - .L_4)
	.align		4
.L_4:
        /*001c*/ 	.word	index@(_Z40ImpositionBoundaryConditionNeumannKerneliiPiPd)
        /*0020*/ 	.word	0x0000000e


	//----- nvinfo : EIATTR_FRAME_SIZE
	.align		4
.L_5:
        /*0024*/ 	.byte	0x04, 0x11
        /*0026*/ 	.short	(.L_7 - .L_6)
	.align		4
.L_6:
        /*0028*/ 	.word	index@(_Z40ImpositionBoundaryConditionNeumannKerneliiPiPd)
        /*002c*/ 	.word	0x00000000


	//----- nvinfo : EIATTR_MIN_STACK_SIZE
	.align		4
.L_7:
        /*0030*/ 	.byte	0x04, 0x12
        /*0032*/ 	.short	(.L_9 - .L_8)
	.align		4
.L_8:
        /*0034*/ 	.word	index@(_Z40ImpositionBoundaryConditionNeumannKerneliiPiPd)
        /*0038*/ 	.word	0x00000000


	//----- nvinfo : EIATTR_MIN_STACK_SIZE
	.align		4
.L_9:
        /*003c*/ 	.byte	0x04, 0x12
        /*003e*/ 	.short	(.L_11 - .L_10)
	.align		4
.L_10:
        /*0040*/ 	.word	index@(_Z33ImpositionBoundaryConditionKerneliiiPiPdS0_)
        /*0044*/ 	.word	0x00000000
.L_11:


//--------------------- .nv.compat                --------------------------
	.section	.nv.compat,"",@"SHT_CUDA_COMPAT_INFO"
	.align	4
        /*0000*/ 	.byte	0x02, 0x09, 0x00, 0x00, 0x02, 0x02, 0x01, 0x00, 0x02, 0x05, 0x05, 0x00, 0x03, 0x07, 0x01, 0x01
        /*0010*/ 	.byte	0x02, 0x03, 0x00, 0x00, 0x02, 0x06, 0x01, 0x00, 0x04, 0x0b, 0x08, 0x00, 0x09, 0x00, 0x00, 0x00
        /*0020*/ 	.byte	0x00, 0x00, 0x00, 0x00


//--------------------- .nv.info._Z40ImpositionBoundaryConditionNeumannKerneliiPiPd --------------------------
	.section	.nv.info._Z40ImpositionBoundaryConditionNeumannKerneliiPiPd,"",@"SHT_CUDA_INFO"
	.sectionflags	@""
	.align	4


	//----- nvinfo : EIATTR_CUDA_API_VERSION
	.align		4
        /*0000*/ 	.byte	0x04, 0x37
        /*0002*/ 	.short	(.L_13 - .L_12)
.L_12:
        /*0004*/ 	.word	0x00000082


	//----- nvinfo : EIATTR_KPARAM_INFO
	.align		4
.L_13:
        /*0008*/ 	.byte	0x04, 0x17
        /*000a*/ 	.short	(.L_15 - .L_14)
.L_14:
        /*000c*/ 	.word	0x00000000
        /*0010*/ 	.short	0x0003
        /*0012*/ 	.short	0x0010
        /*0014*/ 	.byte	0x00, 0xf5, 0x21, 0x00


	//----- nvinfo : EIATTR_KPARAM_INFO
	.align		4
.L_15:
        /*0018*/ 	.byte	0x04, 0x17
        /*001a*/ 	.short	(.L_17 - .L_16)
.L_16:
        /*001c*/ 	.word	0x00000000
        /*0020*/ 	.short	0x0002
        /*0022*/ 	.short	0x0008
        /*0024*/ 	.byte	0x00, 0xf5, 0x21, 0x00


	//----- nvinfo : EIATTR_KPARAM_INFO
	.align		4
.L_17:
        /*0028*/ 	.byte	0x04, 0x17
        /*002a*/ 	.short	(.L_19 - .L_18)
.L_18:
        /*002c*/ 	.word	0x00000000
        /*0030*/ 	.short	0x0001
        /*0032*/ 	.short	0x0004
        /*0034*/ 	.byte	0x00, 0xf0, 0x11, 0x00


	//----- nvinfo : EIATTR_KPARAM_INFO
	.align		4
.L_19:
        /*0038*/ 	.byte	0x04, 0x17
        /*003a*/ 	.short	(.L_21 - .L_20)
.L_20:
        /*003c*/ 	.word	0x00000000
        /*0040*/ 	.short	0x0000
        /*0042*/ 	.short	0x0000
        /*0044*/ 	.byte	0x00, 0xf0, 0x11, 0x00


	//----- nvinfo : EIATTR_SPARSE_MMA_MASK
	.align		4
.L_21:
        /*0048*/ 	.byte	0x03, 0x50
        /*004a*/ 	.short	0x0000


	//----- nvinfo : EIATTR_MAXREG_COUNT
	.align		4
        /*004c*/ 	.byte	0x03, 0x1b
        /*004e*/ 	.short	0x00ff


	//----- nvinfo : EIATTR_MERCURY_ISA_VERSION
	.align		4
        /*0050*/ 	.byte	0x03, 0x5f
        /*0052*/ 	.short	0x0101


	//----- nvinfo : EIATTR_VRC_CTA_INIT_COUNT
	.align		4
        /*0054*/ 	.byte	0x02, 0x4a
	.zero		1
	.zero		1


	//----- nvinfo : EIATTR_EXIT_INSTR_OFFSETS
	.align		4
        /*0058*/ 	.byte	0x04, 0x1c
        /*005a*/ 	.short	(.L_23 - .L_22)


	//   ....[0]....
.L_22:
        /*005c*/ 	.word	0x000000d0


	//   ....[1]....
        /*0060*/ 	.word	0x00000270


	//   ....[2]....
        /*0064*/ 	.word	0x000002e0


	//----- nvinfo : EIATTR_CBANK_PARAM_SIZE
	.align		4
.L_23:
        /*0068*/ 	.byte	0x03, 0x19
        /*006a*/ 	.short	0x0018


	//----- nvinfo : EIATTR_PARAM_CBANK
	.align		4
        /*006c*/ 	.byte	0x04, 0x0a
        /*006e*/ 	.short	(.L_25 - .L_24)
	.align		4
.L_24:
        /*0070*/ 	.word	index@(.nv.constant0._Z40ImpositionBoundaryConditionNeumannKerneliiPiPd)
        /*0074*/ 	.short	0x0380
        /*0076*/ 	.short	0x0018


	//----- nvinfo : EIATTR_SW_WAR
	.align		4
.L_25:
        /*0078*/ 	.byte	0x04, 0x36
        /*007a*/ 	.short	(.L_27 - .L_26)
.L_26:
        /*007c*/ 	.word	0x00000008
.L_27:


//--------------------- .nv.info._Z33ImpositionBoundaryConditionKerneliiiPiPdS0_ --------------------------
	.section	.nv.info._Z33ImpositionBoundaryConditionKerneliiiPiPdS0_,"",@"SHT_CUDA_INFO"
	.sectionflags	@""
	.align	4


	//----- nvinfo : EIATTR_CUDA_API_VERSION
	.align		4
        /*0000*/ 	.byte	0x04, 0x37
        /*0002*/ 	.short	(.L_29 - .L_28)
.L_28:
        /*0004*/ 	.word	0x00000082


	//----- nvinfo : EIATTR_KPARAM_INFO
	.align		4
.L_29:
        /*0008*/ 	.byte	0x04, 0x17
        /*000a*/ 	.short	(.L_31 - .L_30)
.L_30:
        /*000c*/ 	.word	0x00000000
        /*0010*/ 	.short	0x0005
        /*0012*/ 	.short	0x0020
        /*0014*/ 	.byte	0x00, 0xf5, 0x21, 0x00


	//----- nvinfo : EIATTR_KPARAM_INFO
	.align		4
.L_31:
        /*0018*/ 	.byte	0x04, 0x17
        /*001a*/ 	.short	(.L_33 - .L_32)
.L_32:
        /*001c*/ 	.word	0x00000000
        /*0020*/ 	.short	0x0004
        /*0022*/ 	.short	0x0018
        /*0024*/ 	.byte	0x00, 0xf5, 0x21, 0x00


	//----- nvinfo : EIATTR_KPARAM_INFO
	.align		4
.L_33:
        /*0028*/ 	.byte	0x04, 0x17
        /*002a*/ 	.short	(.L_35 - .L_34)
.L_34:
        /*002c*/ 	.word	0x00000000
        /*0030*/ 	.short	0x0003
        /*0032*/ 	.short	0x0010
        /*0034*/ 	.byte	0x00, 0xf5, 0x21, 0x00


	//----- nvinfo : EIATTR_KPARAM_INFO
	.align		4
.L_35:
        /*0038*/ 	.byte	0x04, 0x17
        /*003a*/ 	.short	(.L_37 - .L_36)
.L_36:
        /*003c*/ 	.word	0x00000000
        /*0040*/ 	.short	0x0002
        /*0042*/ 	.short	0x0008
        /*0044*/ 	.byte	0x00, 0xf0, 0x11, 0x00


	//----- nvinfo : EIATTR_KPARAM_INFO
	.align		4
.L_37:
        /*0048*/ 	.byte	0x04, 0x17
        /*004a*/ 	.short	(.L_39 - .L_38)
.L_38:
        /*004c*/ 	.word	0x00000000
        /*0050*/ 	.short	0x0001
        /*0052*/ 	.short	0x0004
        /*0054*/ 	.byte	0x00, 0xf0, 0x11, 0x00


	//----- nvinfo : EIATTR_KPARAM_INFO
	.align		4
.L_39:
        /*0058*/ 	.byte	0x04, 0x17
        /*005a*/ 	.short	(.L_41 - .L_40)
.L_40:
        /*005c*/ 	.word	0x00000000
        /*0060*/ 	.short	0x0000
        /*0062*/ 	.short	0x0000
        /*0064*/ 	.byte	0x00, 0xf0, 0x11, 0x00


	//----- nvinfo : EIATTR_SPARSE_MMA_MASK
	.align		4
.L_41:
        /*0068*/ 	.byte	0x03, 0x50
        /*006a*/ 	.short	0x0000


	//----- nvinfo : EIATTR_MAXREG_COUNT
	.align		4
        /*006c*/ 	.byte	0x03, 0x1b
        /*006e*/ 	.short	0x00ff


	//----- nvinfo : EIATTR_MERCURY_ISA_VERSION
	.align		4
        /*0070*/ 	.byte	0x03, 0x5f
        /*0072*/ 	.short	0x0101


	//----- nvinfo : EIATTR_VRC_CTA_INIT_COUNT
	.align		4
        /*0074*/ 	.byte	0x02, 0x4a
	.zero		1
	.zero		1


	//----- nvinfo : EIATTR_EXIT_INSTR_OFFSETS
	.align		4
        /*0078*/ 	.byte	0x04, 0x1c
        /*007a*/ 	.short	(.L_43 - .L_42)


	//   ....[0]....
.L_42:
        /*007c*/ 	.word	0x000000d0


	//   ....[1]....
        /*0080*/ 	.word	0x000010f0


	//   ....[2]....
        /*0084*/ 	.word	0x00001160


	//----- nvinfo : EIATTR_CRS_STACK_SIZE
	.align		4
.L_43:
        /*0088*/ 	.byte	0x04, 0x1e
        /*008a*/ 	.short	(.L_45 - .L_44)
.L_44:
        /*008c*/ 	.word	0x00000000


	//----- nvinfo : EIATTR_CBANK_PARAM_SIZE
	.align		4
.L_45:
        /*0090*/ 	.byte	0x03, 0x19
        /*0092*/ 	.short	0x0028


	//----- nvinfo : EIATTR_PARAM_CBANK
	.align		4
        /*0094*/ 	.byte	0x04, 0x0a
        /*0096*/ 	.short	(.L_47 - .L_46)
	.align		4
.L_46:
        /*0098*/ 	.word	index@(.nv.constant0._Z33ImpositionBoundaryConditionKerneliiiPiPdS0_)
        /*009c*/ 	.short	0x0380
        /*009e*/ 	.short	0x0028


	//----- nvinfo : EIATTR_SW_WAR
	.align		4
.L_47:
        /*00a0*/ 	.byte	0x04, 0x36
        /*00a2*/ 	.short	(.L_49 - .L_48)
.L_48:
        /*00a4*/ 	.word	0x00000008
.L_49:


//--------------------- .nv.callgraph             --------------------------
	.section	.nv.callgraph,"",@"SHT_CUDA_CALLGRAPH"
	.align	4
	.sectionentsize	8
	.align		4
        /*0000*/ 	.word	0x00000000
	.align		4
        /*0004*/ 	.word	0xffffffff
	.align		4
        /*0008*/ 	.word	0x00000000
	.align		4
        /*000c*/ 	.word	0xfffffffe
	.align		4
        /*0010*/ 	.word	0x00000000
	.align		4
        /*0014*/ 	.word	0xfffffffd
	.align		4
        /*0018*/ 	.word	0x00000000
	.align		4
        /*001c*/ 	.word	0xfffffffc


//--------------------- .text._Z40ImpositionBoundaryConditionNeumannKerneliiPiPd --------------------------
	.section	.text._Z40ImpositionBoundaryConditionNeumannKerneliiPiPd,"ax",@progbits
	.align	128
        .global         _Z40ImpositionBoundaryConditionNeumannKerneliiPiPd
        .type           _Z40ImpositionBoundaryConditionNeumannKerneliiPiPd,@function
        .size           _Z40ImpositionBoundaryConditionNeumannKerneliiPiPd,(.L_x_7 - _Z40ImpositionBoundaryConditionNeumannKerneliiPiPd)
        .other          _Z40ImpositionBoundaryConditionNeumannKerneliiPiPd,@"STO_CUDA_ENTRY STV_DEFAULT"
_Z40ImpositionBoundaryConditionNeumannKerneliiPiPd:
.text._Z40ImpositionBoundaryConditionNeumannKerneliiPiPd:
[----:B------:R-:W-:Y:S01]  /*0000*/  LDC R1, c[0x0][0x37c] ;  /* 0x0000df00ff017b82 */ /* 0x000fe20000000800 */
[----:B------:R-:W0:Y:S01]  /*0010*/  S2R R3, SR_TID.Y ;  /* 0x0000000000037919 */ /* 0x000e220000002200 */
[----:B------:R-:W1:Y:S06]  /*0020*/  LDCU UR5, c[0x0][0x360] ;  /* 0x00006c00ff0577ac */ /* 0x000e6c0008000800 */
[----:B------:R-:W0:Y:S01]  /*0030*/  S2UR UR6, SR_CTAID.Y ;  /* 0x00000000000679c3 */ /* 0x000e220000002600 */
[----:B------:R-:W1:Y:S07]  /*0040*/  S2R R7, SR_TID.X ;  /* 0x0000000000077919 */ /* 0x000e6e0000002100 */
[----:B------:R-:W0:Y:S08]  /*0050*/  LDC R2, c[0x0][0x364] ;  /* 0x0000d900ff027b82 */ /* 0x000e300000000800 */
[----:B------:R-:W2:Y:S08]  /*0060*/  S2UR UR4, SR_CTAID.X ;  /* 0x00000000000479c3 */ /* 0x000eb00000002500 */
[----:B------:R-:W2:Y:S08]  /*0070*/  LDC R5, c[0x0][0x370] ;  /* 0x0000dc00ff057b82 */ /* 0x000eb00000000800 */
[----:B------:R-:W3:Y:S01]  /*0080*/  LDC R0, c[0x0][0x384] ;  /* 0x0000e100ff007b82 */ /* 0x000ee20000000800 */
[----:B0-----:R-:W-:-:S04]  /*0090*/  IMAD R2, R2, UR6, R3 ;  /* 0x0000000602027c24 */ /* 0x001fc8000f8e0203 */
[----:B--2---:R-:W-:-:S04]  /*00a0*/  IMAD R2, R2, R5, UR4 ;  /* 0x0000000402027e24 */ /* 0x004fc8000f8e0205 */
[----:B-1----:R-:W-:-:S05]  /*00b0*/  IMAD R7, R2, UR5, R7 ;  /* 0x0000000502077c24 */ /* 0x002fca000f8e0207 */
[----:B---3--:R-:W-:-:S13]  /*00c0*/  ISETP.GE.AND P0, PT, R7, R0, PT ;  /* 0x000000000700720c */ /* 0x008fda0003f06270 */
[----:B------:R-:W-:Y:S05]  /*00d0*/  @P0 EXIT ;  /* 0x000000000000094d */ /* 0x000fea0003800000 */
[----:B------:R-:W0:Y:S01]  /*00e0*/  LDC.64 R2, c[0x0][0x388] ;  /* 0x0000e200ff027b82 */ /* 0x000e220000000a00 */
[----:B------:R-:W1:Y:S01]  /*00f0*/  LDCU.64 UR4, c[0x0][0x358] ;  /* 0x00006b00ff0477ac */ /* 0x000e620008000a00 */
[----:B------:R-:W-:-:S05]  /*0100*/  IADD3 R5, PT, PT, R7, R0, RZ ;  /* 0x0000000007057210 */ /* 0x000fca0007ffe0ff */
[----:B0-----:R-:W-:-:S05]  /*0110*/  IMAD.WIDE R4, R5, 0x4, R2 ;  /* 0x0000000405047825 */ /* 0x001fca00078e0202 */
[----:B-1----:R-:W2:Y:S01]  /*0120*/  LDG.E R6, desc[UR4][R4.64] ;  /* 0x0000000404067981 */ /* 0x002ea2000c1e1900 */
[----:B------:R-:W-:Y:S01]  /*0130*/  IMAD.WIDE R2, R7, 0x4, R2 ;  /* 0x0000000407027825 */ /* 0x000fe200078e0202 */
[----:B--2---:R-:W-:-:S13]  /*0140*/  ISETP.NE.AND P0, PT, R6, 0x1, PT ;  /* 0x000000010600780c */ /* 0x004fda0003f05270 */
[----:B------:R-:W2:Y:S01]  /*0150*/  @!P0 LDG.E R8, desc[UR4][R2.64] ;  /* 0x0000000402088981 */ /* 0x000ea2000c1e1900 */
[----:B------:R-:W0:Y:S01]  /*0160*/  @!P0 LDC.64 R6, c[0x0][0x390] ;  /* 0x0000e400ff068b82 */ /* 0x000e220000000a00 */
[----:B------:R-:W-:-:S05]  /*0170*/  @!P0 MOV R9, 0x3 ;  /* 0x0000000300098802 */ /* 0x000fca0000000f00 */
[----:B--2---:R-:W-:-:S04]  /*0180*/  @!P0 IMAD R9, R8, R9, -0x3 ;  /* 0xfffffffd08098424 */ /* 0x004fc800078e0209 */
[----:B0-----:R-:W-:-:S04]  /*0190*/  @!P0 IMAD.WIDE R6, R9, 0x8, R6 ;  /* 0x0000000809068825 */ /* 0x001fc800078e0206 */
[----:B------:R-:W-:Y:S01]  /*01a0*/  IMAD.WIDE R8, R0, 0x4, R4 ;  /* 0x0000000400087825 */ /* 0x000fe200078e0204 */
[----:B------:R0:W-:Y:S04]  /*01b0*/  @!P0 STG.E.64 desc[UR4][R6.64], RZ ;  /* 0x000000ff06008986 */ /* 0x0001e8000c101b04 */
[----:B------:R-:W2:Y:S02]  /*01c0*/  LDG.E R10, desc[UR4][R8.64] ;  /* 0x00000004080a7981 */ /* 0x000ea4000c1e1900 */
[----:B--2---:R-:W-:-:S13]  /*01d0*/  ISETP.NE.AND P0, PT, R10, 0x1, PT ;  /* 0x000000010a00780c */ /* 0x004fda0003f05270 */
[----:B------:R-:W2:Y:S01]  /*01e0*/  @!P0 LDG.E R10, desc[UR4][R2.64] ;  /* 0x00000004020a8981 */ /* 0x000ea2000c1e1900 */
[----:B------:R-:W1:Y:S01]  /*01f0*/  @!P0 LDC.64 R4, c[0x0][0x390] ;  /* 0x0000e400ff048b82 */ /* 0x000e620000000a00 */
[----:B------:R-:W-:-:S05]  /*0200*/  @!P0 MOV R11, 0x3 ;  /* 0x00000003000b8802 */ /* 0x000fca0000000f00 */
[----:B--2---:R-:W-:-:S04]  /*0210*/  @!P0 IMAD R11, R10, R11, -0x2 ;  /* 0xfffffffe0a0b8424 */ /* 0x004fc800078e020b */
[----:B-1----:R-:W-:-:S04]  /*0220*/  @!P0 IMAD.WIDE R4, R11, 0x8, R4 ;  /* 0x000000080b048825 */ /* 0x002fc800078e0204 */
[----:B------:R-:W-:Y:S01]  /*0230*/  IMAD.WIDE R10, R0, 0x4, R8 ;  /* 0x00000004000a7825 */ /* 0x000fe200078e0208 */
[----:B------:R0:W-:Y:S05]  /*0240*/  @!P0 STG.E.64 desc[UR4][R4.64], RZ ;  /* 0x000000ff04008986 */ /* 0x0001ea000c101b04 */
[----:B------:R-:W2:Y:S02]  /*0250*/  LDG.E R10, desc[UR4][R10.64] ;  /* 0x000000040a0a7981 */ /* 0x000ea4000c1e1900 */
[----:B--2---:R-:W-:-:S13]  /*0260*/  ISETP.NE.AND P0, PT, R10, 0x1, PT ;  /* 0x000000010a00780c */ /* 0x004fda0003f05270 */
[----:B0-----:R-:W-:Y:S05]  /*0270*/  @P0 EXIT ;  /* 0x000000000000094d */ /* 0x001fea0003800000 */
[----:B------:R-:W2:Y:S01]  /*0280*/  LDG.E R2, desc[UR4][R2.64] ;  /* 0x0000000402027981 */ /* 0x000ea2000c1e1900 */
[----:B------:R-:W0:Y:S01]  /*0290*/  LDC.64 R4, c[0x0][0x390] ;  /* 0x0000e400ff047b82 */ /* 0x000e220000000a00 */
[----:B------:R-:W-:-:S05]  /*02a0*/  HFMA2 R7, -RZ, RZ, 0, 1.78813934326171875e-07 ;  /* 0x00000003ff077431 */ /* 0x000fca00000001ff */
[----:B--2---:R-:W-:-:S04]  /*02b0*/  IMAD R7, R2, R7, -0x1 ;  /* 0xffffffff02077424 */ /* 0x004fc800078e0207 */
[----:B0-----:R-:W-:-:S05]  /*02c0*/  IMAD.WIDE R4, R7, 0x8, R4 ;  /* 0x0000000807047825 */ /* 0x001fca00078e0204 */
[----:B------:R-:W-:Y:S01]  /*02d0*/  STG.E.64 desc[UR4][R4.64], RZ ;  /* 0x000000ff04007986 */ /* 0x000fe2000c101b04 */
[----:B------:R-:W-:Y:S05]  /*02e0*/  EXIT ;  /* 0x000000000000794d */ /* 0x000fea0003800000 */
.L_x_0:
[----:B------:R-:W-:-:S00]  /*02f0*/  BRA `(.L_x_0) ;  /* 0xfffffffc00fc7947 */ /* 0x000fc0000383ffff */
[----:B------:R-:W-:-:S00]  /*0300*/  NOP ;  /* 0x0000000000007918 */ /* 0x000fc00000000000 */
[----:B------:R-:W-:-:S00]  /*0310*/  NOP ;  /* 0x0000000000007918 */ /* 0x000fc00000000000 */
[----:B------:R-:W-:-:S00]  /*0320*/  NOP ;  /* 0x0000000000007918 */ /* 0x000fc00000000000 */
[----:B------:R-:W-:-:S00]  /*0330*/  NOP ;  /* 0x0000000000007918 */ /* 0x000fc00000000000 */
[----:B------:R-:W-:-:S00]  /*0340*/  NOP ;  /* 0x0000000000007918 */ /* 0x000fc00000000000 */
[----:B------:R-:W-:-:S00]  /*0350*/  NOP ;  /* 0x0000000000007918 */ /* 0x000fc00000000000 */
[----:B------:R-:W-:-:S00]  /*0360*/  NOP ;  /* 0x0000000000007918 */ /* 0x000fc00000000000 */
[----:B------:R-:W-:-:S00]  /*0370*/  NOP ;  /* 0x0000000000007918 */ /* 0x000fc00000000000 */
.L_x_7:


//--------------------- .text._Z33ImpositionBoundaryConditionKerneliiiPiPdS0_ --------------------------
	.section	.text._Z33ImpositionBoundaryConditionKerneliiiPiPdS0_,"ax",@progbits
	.align	128
        .global         _Z33ImpositionBoundaryConditionKerneliiiPiPdS0_
        .type           _Z33ImpositionBoundaryConditionKerneliiiPiPdS0_,@function
        .size           _Z33ImpositionBoundaryConditionKerneliiiPiPdS0_,(.L_x_8 - _Z33ImpositionBoundaryConditionKerneliiiPiPdS0_)
        .other          _Z33ImpositionBoundaryConditionKerneliiiPiPdS0_,@"STO_CUDA_ENTRY STV_DEFAULT"
_Z33ImpositionBoundaryConditionKerneliiiPiPdS0_:
.text._Z33ImpositionBoundaryConditionKerneliiiPiPdS0_:
        /* <DEDUP_REMOVED lines=15> */
[----:B------:R-:W1:Y:S01]  /*00f0*/  LDCU UR5, c[0x0][0x388] ;  /* 0x00007100ff0577ac */ /* 0x000e620008000800 */
[----:B------:R-:W-:Y:S01]  /*0100*/  IADD3 R3, PT, PT, R9, R8, RZ ;  /* 0x0000000809037210 */ /* 0x000fe20007ffe0ff */
[----:B------:R-:W2:Y:S01]  /*0110*/  LDCU.64 UR10, c[0x0][0x358] ;  /* 0x00006b00ff0a77ac */ /* 0x000ea20008000a00 */
[----:B-1----:R-:W-:-:S03]  /*0120*/  UISETP.GE.AND UP0, UPT, UR5, 0x1, UPT ;  /* 0x000000010500788c */ /* 0x002fc6000bf06270 */
[----:B0-----:R-:W-:-:S04]  /*0130*/  IMAD.WIDE R2, R3, 0x4, R6 ;  /* 0x0000000403027825 */ /* 0x001fc800078e0206 */
[----:B------:R-:W-:-:S04]  /*0140*/  IMAD.WIDE R6, R9, 0x4, R6 ;  /* 0x0000000409067825 */ /* 0x000fc800078e0206 */
[----:B------:R-:W-:-:S04]  /*0150*/  IMAD.WIDE R4, R8, 0x4, R2 ;  /* 0x0000000408047825 */ /* 0x000fc800078e0202 */
[----:B------:R-:W-:Y:S01]  /*0160*/  IMAD.WIDE R8, R8, 0x4, R4 ;  /* 0x0000000408087825 */ /* 0x000fe200078e0204 */
[----:B--2---:R-:W-:Y:S06]  /*0170*/  BRA.U !UP0, `(.L_x_1) ;  /* 0x0000000d08947547 */ /* 0x004fec000b800000 */
[----:B------:R-:W-:Y:S02]  /*0180*/  UISETP.GE.U32.AND UP1, UPT, UR5, 0x4, UPT ;  /* 0x000000040500788c */ /* 0x000fe4000bf26070 */
[----:B------:R-:W-:Y:S01]  /*0190*/  ULOP3.LUT UR7, UR5, 0x3, URZ, 0xc0, !UPT ;  /* 0x0000000305077892 */ /* 0x000fe2000f8ec0ff */
[----:B------:R-:W-:-:S03]  /*01a0*/  UMOV UR4, URZ ;  /* 0x000000ff00047c82 */ /* 0x000fc60008000000 */
[----:B------:R-:W-:-:S03]  /*01b0*/  UISETP.NE.AND UP0, UPT, UR7, URZ, UPT ;  /* 0x000000ff0700728c */ /* 0x000fc6000bf05270 */
[----:B------:R-:W-:Y:S08]  /*01c0*/  BRA.U !UP1, `(.L_x_2) ;  /* 0x0000000509e87547 */ /* 0x000ff0000b800000 */
[----:B------:R-:W0:Y:S01]  /*01d0*/  LDCU UR6, c[0x0][0x380] ;  /* 0x00007000ff0677ac */ /* 0x000e220008000800 */
[----:B------:R-:W1:Y:S01]  /*01e0*/  LDC R10, c[0x0][0x380] ;  /* 0x0000e000ff0a7b82 */ /* 0x000e620000000800 */
[----:B------:R-:W-:Y:S01]  /*01f0*/  HFMA2 R12, -RZ, RZ, 0, 0 ;  /* 0x00000000ff0c7431 */ /* 0x000fe200000001ff */
[----:B------:R-:W-:Y:S02]  /*0200*/  ULOP3.LUT UR4, UR5, 0x7ffffffc, URZ, 0xc0, !UPT ;  /* 0x7ffffffc05047892 */ /* 0x000fe4000f8ec0ff */
[----:B0-----:R-:W-:Y:S02]  /*0210*/  UIMAD UR8, UR6, 0x9, URZ ;  /* 0x00000009060878a4 */ /* 0x001fe4000f8e02ff */
[----:B------:R-:W-:Y:S02]  /*0220*/  USHF.L.U32 UR5, UR6, 0x1, URZ ;  /* 0x0000000106057899 */ /* 0x000fe400080006ff */
[----:B------:R-:W-:Y:S02]  /*0230*/  UIADD3 UR6, UPT, UPT, -UR4, URZ, URZ ;  /* 0x000000ff04067290 */ /* 0x000fe4000fffe1ff */
[----:B------:R-:W-:-:S02]  /*0240*/  MOV R11, UR8 ;  /* 0x00000008000b7c02 */ /* 0x000fc40008000f00 */
[----:B------:R-:W-:-:S08]  /*0250*/  MOV R0, UR5 ;  /* 0x0000000500007c02 */ /* 0x000fd00008000f00 */
.L_x_3:
[----:B--2---:R-:W2:Y:S01]  /*0260*/  LDG.E R13, desc[UR10][R2.64] ;  /* 0x0000000a020d7981 */ /* 0x004ea2000c1e1900 */
[----:B------:R-:W0:Y:S01]  /*0270*/  LDC R19, c[0x0][0x380] ;  /* 0x0000e000ff137b82 */ /* 0x000e220000000800 */
[----:B--2---:R-:W-:-:S13]  /*0280*/  ISETP.NE.AND P0, PT, R13, 0x1, PT ;  /* 0x000000010d00780c */ /* 0x004fda0003f05270 */
[----:B------:R-:W2:Y:S01]  /*0290*/  @!P0 LDG.E R13, desc[UR10][R6.64] ;  /* 0x0000000a060d8981 */ /* 0x000ea2000c1e1900 */
[----:B------:R-:W3:Y:S01]  /*02a0*/  @!P0 LDC.64 R14, c[0x0][0x398] ;  /* 0x0000e600ff0e8b82 */ /* 0x000ee20000000a00 */
[----:B------:R-:W-:Y:S02]  /*02b0*/  @!P0 MOV R16, 0x3 ;  /* 0x0000000300108802 */ /* 0x000fe40000000f00 */
[----:B--2---:R-:W-:-:S05]  /*02c0*/  @!P0 IADD3 R13, PT, PT, R13, R12, RZ ;  /* 0x0000000c0d0d8210 */ /* 0x004fca0007ffe0ff */
[----:B------:R-:W-:-:S04]  /*02d0*/  @!P0 IMAD R13, R13, R16, -0x3 ;  /* 0xfffffffd0d0d8424 */ /* 0x000fc800078e0210 */
[----:B---3--:R-:W-:-:S05]  /*02e0*/  @!P0 IMAD.WIDE R14, R13, 0x8, R14 ;  /* 0x000000080d0e8825 */ /* 0x008fca00078e020e */
[----:B------:R2:W-:Y:S04]  /*02f0*/  @!P0 STG.E.64 desc[UR10][R14.64], RZ ;  /* 0x000000ff0e008986 */ /* 0x0005e8000c101b0a */
[----:B------:R-:W3:Y:S02]  /*0300*/  LDG.E R13, desc[UR10][R4.64] ;  /* 0x0000000a040d7981 */ /* 0x000ee4000c1e1900 */
[----:B---3--:R-:W-:-:S13]  /*0310*/  ISETP.NE.AND P0, PT, R13, 0x1, PT ;  /* 0x000000010d00780c */ /* 0x008fda0003f05270 */
[----:B------:R-:W3:Y:S01]  /*0320*/  @!P0 LDG.E R13, desc[UR10][R6.64] ;  /* 0x0000000a060d8981 */ /* 0x000ee2000c1e1900 */
[----:B------:R-:W4:Y:S01]  /*0330*/  @!P0 LDC.64 R16, c[0x0][0x398] ;  /* 0x0000e600ff108b82 */ /* 0x000f220000000a00 */
[----:B------:R-:W-:Y:S02]  /*0340*/  @!P0 MOV R18, 0x3 ;  /* 0x0000000300128802 */ /* 0x000fe40000000f00 */
[----:B---3--:R-:W-:-:S05]  /*0350*/  @!P0 IADD3 R13, PT, PT, R13, R12, RZ ;  /* 0x0000000c0d0d8210 */ /* 0x008fca0007ffe0ff */
[----:B------:R-:W-:-:S04]  /*0360*/  @!P0 IMAD R13, R13, R18, -0x2 ;  /* 0xfffffffe0d0d8424 */ /* 0x000fc800078e0212 */
[----:B----4-:R-:W-:-:S05]  /*0370*/  @!P0 IMAD.WIDE R16, R13, 0x8, R16 ;  /* 0x000000080d108825 */ /* 0x010fca00078e0210 */
[----:B------:R3:W-:Y:S04]  /*0380*/  @!P0 STG.E.64 desc[UR10][R16.64], RZ ;  /* 0x000000ff10008986 */ /* 0x0007e8000c101b0a */
[----:B------:R-:W4:Y:S02]  /*0390*/  LDG.E R13, desc[UR10][R8.64] ;  /* 0x0000000a080d7981 */ /* 0x000f24000c1e1900 */
[----:B----4-:R-:W-:-:S13]  /*03a0*/  ISETP.NE.AND P0, PT, R13, 0x1, PT ;  /* 0x000000010d00780c */ /* 0x010fda0003f05270 */
[----:B------:R-:W4:Y:S01]  /*03b0*/  @!P0 LDG.E R13, desc[UR10][R6.64] ;  /* 0x0000000a060d8981 */ /* 0x000f22000c1e1900 */
[----:B--2---:R-:W2:Y:S01]  /*03c0*/  @!P0 LDC.64 R14, c[0x0][0x398] ;  /* 0x0000e600ff0e8b82 */ /* 0x004ea20000000a00 */
[----:B------:R-:W-:Y:S02]  /*03d0*/  @!P0 MOV R18, 0x3 ;  /* 0x0000000300128802 */ /* 0x000fe40000000f00 */
[----:B----4-:R-:W-:-:S05]  /*03e0*/  @!P0 IADD3 R13, PT, PT, R13, R12, RZ ;  /* 0x0000000c0d0d8210 */ /* 0x010fca0007ffe0ff */
[----:B------:R-:W-:-:S04]  /*03f0*/  @!P0 IMAD R13, R13, R18, -0x1 ;  /* 0xffffffff0d0d8424 */ /* 0x000fc800078e0212 */
[----:B--2---:R-:W-:-:S05]  /*0400*/  @!P0 IMAD.WIDE R14, R13, 0x8, R14 ;  /* 0x000000080d0e8825 */ /* 0x004fca00078e020e */
[----:B------:R2:W-:Y:S04]  /*0410*/  @!P0 STG.E.64 desc[UR10][R14.64], RZ ;  /* 0x000000ff0e008986 */ /* 0x0005e8000c101b0a */
[----:B------:R-:W4:Y:S02]  /*0420*/  LDG.E R13, desc[UR10][R2.64] ;  /* 0x0000000a020d7981 */ /* 0x000f24000c1e1900 */
[----:B----4-:R-:W-:-:S13]  /*0430*/  ISETP.NE.AND P0, PT, R13, 0x1, PT ;  /* 0x000000010d00780c */ /* 0x010fda0003f05270 */
[----:B------:R-:W1:Y:S01]  /*0440*/  @!P0 LDG.E R13, desc[UR10][R6.64] ;  /* 0x0000000a060d8981 */ /* 0x000e62000c1e1900 */
[----:B---3--:R-:W3:Y:S01]  /*0450*/  @!P0 LDC.64 R16, c[0x0][0x398] ;  /* 0x0000e600ff108b82 */ /* 0x008ee20000000a00 */
[----:B------:R-:W-:Y:S02]  /*0460*/  @!P0 MOV R18, 0x3 ;  /* 0x0000000300128802 */ /* 0x000fe40000000f00 */
[----:B-1----:R-:W-:-:S05]  /*0470*/  @!P0 IADD3 R13, PT, PT, R13, R10, RZ ;  /* 0x0000000a0d0d8210 */ /* 0x002fca0007ffe0ff */
[----:B------:R-:W-:-:S04]  /*0480*/  @!P0 IMAD R13, R13, R18, -0x3 ;  /* 0xfffffffd0d0d8424 */ /* 0x000fc800078e0212 */
[----:B---3--:R-:W-:-:S05]  /*0490*/  @!P0 IMAD.WIDE R16, R13, 0x8, R16 ;  /* 0x000000080d108825 */ /* 0x008fca00078e0210 */
[----:B------:R1:W-:Y:S04]  /*04a0*/  @!P0 STG.E.64 desc[UR10][R16.64], RZ ;  /* 0x000000ff10008986 */ /* 0x0003e8000c101b0a */
[----:B------:R-:W3:Y:S02]  /*04b0*/  LDG.E R13, desc[UR10][R4.64] ;  /* 0x0000000a040d7981 */ /* 0x000ee4000c1e1900 */
[----:B---3--:R-:W-:-:S13]  /*04c0*/  ISETP.NE.AND P0, PT, R13, 0x1, PT ;  /* 0x000000010d00780c */ /* 0x008fda0003f05270 */
[----:B------:R-:W3:Y:S01]  /*04d0*/  @!P0 LDG.E R13, desc[UR10][R6.64] ;  /* 0x0000000a060d8981 */ /* 0x000ee2000c1e1900 */
[----:B--2---:R-:W2:Y:S01]  /*04e0*/  @!P0 LDC.64 R14, c[0x0][0x398] ;  /* 0x0000e600ff0e8b82 */ /* 0x004ea20000000a00 */
[----:B------:R-:W-:Y:S02]  /*04f0*/  @!P0 MOV R18, 0x3 ;  /* 0x0000000300128802 */ /* 0x000fe40000000f00 */
[----:B---3--:R-:W-:-:S05]  /*0500*/  @!P0 IADD3 R13, PT, PT, R13, R10, RZ ;  /* 0x0000000a0d0d8210 */ /* 0x008fca0007ffe0ff */
[----:B------:R-:W-:-:S04]  /*0510*/  @!P0 IMAD R13, R13, R18, -0x2 ;  /* 0xfffffffe0d0d8424 */ /* 0x000fc800078e0212 */
[----:B--2---:R-:W-:-:S05]  /*0520*/  @!P0 IMAD.WIDE R14, R13, 0x8, R14 ;  /* 0x000000080d0e8825 */ /* 0x004fca00078e020e */
[----:B------:R2:W-:Y:S04]  /*0530*/  @!P0 STG.E.64 desc[UR10][R14.64], RZ ;  /* 0x000000ff0e008986 */ /* 0x0005e8000c101b0a */
[----:B------:R-:W3:Y:S02]  /*0540*/  LDG.E R13, desc[UR10][R8.64] ;  /* 0x0000000a080d7981 */ /* 0x000ee4000c1e1900 */
[----:B---3--:R-:W-:-:S13]  /*0550*/  ISETP.NE.AND P0, PT, R13, 0x1, PT ;  /* 0x000000010d00780c */ /* 0x008fda0003f05270 */
[----:B------:R-:W3:Y:S01]  /*0560*/  @!P0 LDG.E R13, desc[UR10][R6.64] ;  /* 0x0000000a060d8981 */ /* 0x000ee2000c1e1900 */
[----:B-1----:R-:W1:Y:S01]  /*0570*/  @!P0 LDC.64 R16, c[0x0][0x398] ;  /* 0x0000e600ff108b82 */ /* 0x002e620000000a00 */
[----:B------:R-:W-:Y:S02]  /*0580*/  @!P0 MOV R18, 0x3 ;  /* 0x0000000300128802 */ /* 0x000fe40000000f00 */
[----:B---3--:R-:W-:-:S05]  /*0590*/  @!P0 IADD3 R13, PT, PT, R13, R10, RZ ;  /* 0x0000000a0d0d8210 */ /* 0x008fca0007ffe0ff */
[----:B------:R-:W-:-:S04]  /*05a0*/  @!P0 IMAD R13, R13, R18, -0x1 ;  /* 0xffffffff0d0d8424 */ /* 0x000fc800078e0212 */
[----:B-1----:R-:W-:-:S05]  /*05b0*/  @!P0 IMAD.WIDE R16, R13, 0x8, R16 ;  /* 0x000000080d108825 */ /* 0x002fca00078e0210 */
        /* <DEDUP_REMOVED lines=32> */
[----:B---3--:R-:W-:-:S05]  /*07c0*/  @!P0 IMAD R18, R18, 0x3, R11 ;  /* 0x0000000312128824 */ /* 0x008fca00078e020b */
[----:B------:R-:W-:-:S05]  /*07d0*/  @!P0 IADD3 R13, PT, PT, R18, -0x3, RZ ;  /* 0xfffffffd120d8810 */ /* 0x000fca0007ffe0ff */
[----:B-1----:R-:W-:-:S05]  /*07e0*/  @!P0 IMAD.WIDE R16, R13, 0x8, R16 ;  /* 0x000000080d108825 */ /* 0x002fca00078e0210 */
[----:B------:R1:W-:Y:S04]  /*07f0*/  @!P0 STG.E.64 desc[UR10][R16.64], RZ ;  /* 0x000000ff10008986 */ /* 0x0003e8000c101b0a */
[----:B------:R-:W3:Y:S02]  /*0800*/  LDG.E R13, desc[UR10][R4.64] ;  /* 0x0000000a040d7981 */ /* 0x000ee4000c1e1900 */
[----:B---3--:R-:W-:-:S13]  /*0810*/  ISETP.NE.AND P0, PT, R13, 0x1, PT ;  /* 0x000000010d00780c */ /* 0x008fda0003f05270 */
[----:B------:R-:W3:Y:S01]  /*0820*/  @!P0 LDG.E R18, desc[UR10][R6.64] ;  /* 0x0000000a06128981 */ /* 0x000ee2000c1e1900 */
[----:B--2---:R-:W2:Y:S01]  /*0830*/  @!P0 LDC.64 R14, c[0x0][0x398] ;  /* 0x0000e600ff0e8b82 */ /* 0x004ea20000000a00 */
[----:B---3--:R-:W-:-:S05]  /*0840*/  @!P0 IMAD R18, R18, 0x3, R11 ;  /* 0x0000000312128824 */ /* 0x008fca00078e020b */
[----:B------:R-:W-:-:S05]  /*0850*/  @!P0 IADD3 R13, PT, PT, R18, -0x2, RZ ;  /* 0xfffffffe120d8810 */ /* 0x000fca0007ffe0ff */
[----:B--2---:R-:W-:-:S05]  /*0860*/  @!P0 IMAD.WIDE R14, R13, 0x8, R14 ;  /* 0x000000080d0e8825 */ /* 0x004fca00078e020e */
[----:B------:R2:W-:Y:S04]  /*0870*/  @!P0 STG.E.64 desc[UR10][R14.64], RZ ;  /* 0x000000ff0e008986 */ /* 0x0005e8000c101b0a */
[----:B------:R-:W3:Y:S02]  /*0880*/  LDG.E R13, desc[UR10][R8.64] ;  /* 0x0000000a080d7981 */ /* 0x000ee4000c1e1900 */
[----:B---3--:R-:W-:-:S13]  /*0890*/  ISETP.NE.AND P0, PT, R13, 0x1, PT ;  /* 0x000000010d00780c */ /* 0x008fda0003f05270 */
[----:B------:R-:W3:Y:S01]  /*08a0*/  @!P0 LDG.E R18, desc[UR10][R6.64] ;  /* 0x0000000a06128981 */ /* 0x000ee2000c1e1900 */
[----:B-1----:R-:W1:Y:S01]  /*08b0*/  @!P0 LDC.64 R16, c[0x0][0x398] ;  /* 0x0000e600ff108b82 */ /* 0x002e620000000a00 */
[----:B------:R-:W-:Y:S01]  /*08c0*/  UIADD3 UR6, UPT, UPT, UR6, 0x4, URZ ;  /* 0x0000000406067890 */ /* 0x000fe2000fffe0ff */
[C---:B0-----:R-:W-:Y:S02]  /*08d0*/  LEA R12, R19.reuse, R12, 0x2 ;  /* 0x0000000c130c7211 */ /* 0x041fe400078e10ff */
[C---:B------:R-:W-:Y:S01]  /*08e0*/  LEA R10, R19.reuse, R10, 0x2 ;  /* 0x0000000a130a7211 */ /* 0x040fe200078e10ff */
[----:B------:R-:W-:Y:S01]  /*08f0*/  UISETP.NE.AND UP1, UPT, UR6, URZ, UPT ;  /* 0x000000ff0600728c */ /* 0x000fe2000bf25270 */
[C---:B------:R-:W-:Y:S01]  /*0900*/  LEA R0, R19.reuse, R0, 0x2 ;  /* 0x0000000013007211 */ /* 0x040fe200078e10ff */
[--C-:B---3--:R-:W-:Y:S02]  /*0910*/  @!P0 IMAD R18, R18, 0x3, R11.reuse ;  /* 0x0000000312128824 */ /* 0x108fe400078e020b */
[----:B------:R-:W-:-:S03]  /*0920*/  IMAD R11, R19, 0xc, R11 ;  /* 0x0000000c130b7824 */ /* 0x000fc600078e020b */
[----:B------:R-:W-:-:S05]  /*0930*/  @!P0 IADD3 R13, PT, PT, R18, -0x1, RZ ;  /* 0xffffffff120d8810 */ /* 0x000fca0007ffe0ff */
[----:B-1----:R-:W-:-:S05]  /*0940*/  @!P0 IMAD.WIDE R16, R13, 0x8, R16 ;  /* 0x000000080d108825 */ /* 0x002fca00078e0210 */
[----:B------:R2:W-:Y:S01]  /*0950*/  @!P0 STG.E.64 desc[UR10][R16.64], RZ ;  /* 0x000000ff10008986 */ /* 0x0005e2000c101b0a */
[----:B------:R-:W-:Y:S05]  /*0960*/  BRA.U UP1, `(.L_x_3) ;  /* 0xfffffff9013c7547 */ /* 0x000fea000b83ffff */
.L_x_2:
[----:B------:R-:W-:Y:S05]  /*0970*/  BRA.U !UP0, `(.L_x_1) ;  /* 0x0000000508947547 */ /* 0x000fea000b800000 */
[----:B------:R-:W-:-:S09]  /*0980*/  UISETP.NE.AND UP0, UPT, UR7, 0x1, UPT ;  /* 0x000000010700788c */ /* 0x000fd2000bf05270 */
[----:B------:R-:W-:Y:S05]  /*0990*/  BRA.U !UP0, `(.L_x_4) ;  /* 0x0000000508047547 */ /* 0x000fea000b800000 */
[----:B------:R-:W3:Y:S02]  /*09a0*/  LDG.E R0, desc[UR10][R2.64] ;  /* 0x0000000a02007981 */ /* 0x000ee4000c1e1900 */
[----:B---3--:R-:W-:-:S13]  /*09b0*/  ISETP.NE.AND P0, PT, R0, 0x1, PT ;  /* 0x000000010000780c */ /* 0x008fda0003f05270 */
[----:B------:R-:W3:Y:S01]  /*09c0*/  @!P0 LDG.E R0, desc[UR10][R6.64] ;  /* 0x0000000a06008981 */ /* 0x000ee2000c1e1900 */
[----:B------:R-:W3:Y:S01]  /*09d0*/  @!P0 LDC R13, c[0x0][0x380] ;  /* 0x0000e000ff0d8b82 */ /* 0x000ee20000000800 */
[----:B--2---:R-:W-:-:S07]  /*09e0*/  @!P0 MOV R15, 0x3 ;  /* 0x00000003000f8802 */ /* 0x004fce0000000f00 */
[----:B------:R-:W0:Y:S01]  /*09f0*/  @!P0 LDC.64 R10, c[0x0][0x398] ;  /* 0x0000e600ff0a8b82 */ /* 0x000e220000000a00 */
[----:B---3--:R-:W-:-:S04]  /*0a00*/  @!P0 IMAD R0, R13, UR4, R0 ;  /* 0x000000040d008c24 */ /* 0x008fc8000f8e0200 */
[----:B------:R-:W-:-:S04]  /*0a10*/  @!P0 IMAD R13, R0, R15, -0x3 ;  /* 0xfffffffd000d8424 */ /* 0x000fc800078e020f */
[----:B0-----:R-:W-:-:S05]  /*0a20*/  @!P0 IMAD.WIDE R10, R13, 0x8, R10 ;  /* 0x000000080d0a8825 */ /* 0x001fca00078e020a */
[----:B------:R0:W-:Y:S04]  /*0a30*/  @!P0 STG.E.64 desc[UR10][R10.64], RZ ;  /* 0x000000ff0a008986 */ /* 0x0001e8000c101b0a */
[----:B------:R-:W2:Y:S02]  /*0a40*/  LDG.E R0, desc[UR10][R4.64] ;  /* 0x0000000a04007981 */ /* 0x000ea4000c1e1900 */
[----:B--2---:R-:W-:-:S13]  /*0a50*/  ISETP.NE.AND P0, PT, R0, 0x1, PT ;  /* 0x000000010000780c */ /* 0x004fda0003f05270 */
[----:B------:R-:W2:Y:S01]  /*0a60*/  @!P0 LDG.E R0, desc[UR10][R6.64] ;  /* 0x0000000a06008981 */ /* 0x000ea2000c1e1900 */
[----:B------:R-:W2:Y:S01]  /*0a70*/  @!P0 LDC R15, c[0x0][0x380] ;  /* 0x0000e000ff0f8b82 */ /* 0x000ea20000000800 */
[----:B------:R-:W-:-:S07]  /*0a80*/  @!P0 MOV R17, 0x3 ;  /* 0x0000000300118802 */ /* 0x000fce0000000f00 */
[----:B------:R-:W1:Y:S01]  /*0a90*/  @!P0 LDC.64 R12, c[0x0][0x398] ;  /* 0x0000e600ff0c8b82 */ /* 0x000e620000000a00 */
[----:B--2---:R-:W-:-:S04]  /*0aa0*/  @!P0 IMAD R0, R15, UR4, R0 ;  /* 0x000000040f008c24 */ /* 0x004fc8000f8e0200 */
[----:B------:R-:W-:-:S04]  /*0ab0*/  @!P0 IMAD R15, R0, R17, -0x2 ;  /* 0xfffffffe000f8424 */ /* 0x000fc800078e0211 */
[----:B-1----:R-:W-:-:S05]  /*0ac0*/  @!P0 IMAD.WIDE R12, R15, 0x8, R12 ;  /* 0x000000080f0c8825 */ /* 0x002fca00078e020c */
[----:B------:R1:W-:Y:S04]  /*0ad0*/  @!P0 STG.E.64 desc[UR10][R12.64], RZ ;  /* 0x000000ff0c008986 */ /* 0x0003e8000c101b0a */
[----:B------:R-:W2:Y:S02]  /*0ae0*/  LDG.E R0, desc[UR10][R8.64] ;  /* 0x0000000a08007981 */ /* 0x000ea4000c1e1900 */
[----:B--2---:R-:W-:-:S13]  /*0af0*/  ISETP.NE.AND P0, PT, R0, 0x1, PT ;  /* 0x000000010000780c */ /* 0x004fda0003f05270 */
[----:B------:R-:W2:Y:S01]  /*0b00*/  @!P0 LDG.E R0, desc[UR10][R6.64] ;  /* 0x0000000a06008981 */ /* 0x000ea2000c1e1900 */
[----:B------:R-:W2:Y:S01]  /*0b10*/  @!P0 LDC R15, c[0x0][0x380] ;  /* 0x0000e000ff0f8b82 */ /* 0x000ea20000000800 */
[----:B------:R-:W-:-:S07]  /*0b20*/  @!P0 MOV R17, 0x3 ;  /* 0x0000000300118802 */ /* 0x000fce0000000f00 */
[----:B0-----:R-:W0:Y:S01]  /*0b30*/  @!P0 LDC.64 R10, c[0x0][0x398] ;  /* 0x0000e600ff0a8b82 */ /* 0x001e220000000a00 */
[----:B--2---:R-:W-:-:S04]  /*0b40*/  @!P0 IMAD R0, R15, UR4, R0 ;  /* 0x000000040f008c24 */ /* 0x004fc8000f8e0200 */
[----:B------:R-:W-:-:S04]  /*0b50*/  @!P0 IMAD R15, R0, R17, -0x1 ;  /* 0xffffffff000f8424 */ /* 0x000fc800078e0211 */
[----:B0-----:R-:W-:-:S05]  /*0b60*/  @!P0 IMAD.WIDE R10, R15, 0x8, R10 ;  /* 0x000000080f0a8825 */ /* 0x001fca00078e020a */
[----:B------:R0:W-:Y:S04]  /*0b70*/  @!P0 STG.E.64 desc[UR10][R10.64], RZ ;  /* 0x000000ff0a008986 */ /* 0x0001e8000c101b0a */
[----:B------:R-:W2:Y:S02]  /*0b80*/  LDG.E R0, desc[UR10][R2.64] ;  /* 0x0000000a02007981 */ /* 0x000ea4000c1e1900 */
[----:B--2---:R-:W-:-:S13]  /*0b90*/  ISETP.NE.AND P0, PT, R0, 0x1, PT ;  /* 0x000000010000780c */ /* 0x004fda0003f05270 */
[----:B------:R-:W2:Y:S01]  /*0ba0*/  @!P0 LDG.E R0, desc[UR10][R6.64] ;  /* 0x0000000a06008981 */ /* 0x000ea2000c1e1900 */
[----:B------:R-:W2:Y:S01]  /*0bb0*/  @!P0 LDC R15, c[0x0][0x380] ;  /* 0x0000e000ff0f8b82 */ /* 0x000ea20000000800 */
[----:B------:R-:W-:Y:S01]  /*0bc0*/  UIADD3 UR5, UPT, UPT, UR4, 0x1, URZ ;  /* 0x0000000104057890 */ /* 0x000fe2000fffe0ff */
[----:B------:R-:W-:-:S06]  /*0bd0*/  @!P0 MOV R17, 0x3 ;  /* 0x0000000300118802 */ /* 0x000fcc0000000f00 */
[----:B-1----:R-:W1:Y:S01]  /*0be0*/  @!P0 LDC.64 R12, c[0x0][0x398] ;  /* 0x0000e600ff0c8b82 */ /* 0x002e620000000a00 */
        /* <DEDUP_REMOVED lines=14> */
[----:B------:R-:W2:Y:S01]  /*0cd0*/  LDG.E R0, desc[UR10][R8.64] ;  /* 0x0000000a08007981 */ /* 0x000ea2000c1e1900 */
[----:B------:R-:W-:Y:S01]  /*0ce0*/  UIADD3 UR4, UPT, UPT, UR4, 0x2, URZ ;  /* 0x0000000204047890 */ /* 0x000fe2000fffe0ff */
[----:B------:R-:W-:Y:S01]  /*0cf0*/  BSSY.RECONVERGENT B0, `(.L_x_4) ;  /* 0x000000b000007945 */ /* 0x000fe20003800200 */
[----:B--2---:R-:W-:-:S13]  /*0d00*/  ISETP.NE.AND P0, PT, R0, 0x1, PT ;  /* 0x000000010000780c */ /* 0x004fda0003f05270 */
[----:B-1----:R-:W-:Y:S05]  /*0d10*/  @P0 BRA `(.L_x_5) ;  /* 0x0000000000200947 */ /* 0x002fea0003800000 */
[----:B------:R-:W2:Y:S01]  /*0d20*/  LDG.E R0, desc[UR10][R6.64] ;  /* 0x0000000a06007981 */ /* 0x000ea2000c1e1900 */
[----:B------:R-:W2:Y:S01]  /*0d30*/  LDC R13, c[0x0][0x380] ;  /* 0x0000e000ff0d7b82 */ /* 0x000ea20000000800 */
[----:B------:R-:W-:-:S07]  /*0d40*/  HFMA2 R15, -RZ, RZ, 0, 1.78813934326171875e-07 ;  /* 0x00000003ff0f7431 */ /* 0x000fce00000001ff */
[----:B------:R-:W0:Y:S01]  /*0d50*/  LDC.64 R10, c[0x0][0x398] ;  /* 0x0000e600ff0a7b82 */ /* 0x000e220000000a00 */
[----:B--2---:R-:W-:-:S04]  /*0d60*/  IMAD R0, R13, UR5, R0 ;  /* 0x000000050d007c24 */ /* 0x004fc8000f8e0200 */
[----:B------:R-:W-:-:S04]  /*0d70*/  IMAD R13, R0, R15, -0x1 ;  /* 0xffffffff000d7424 */ /* 0x000fc800078e020f */
[----:B0-----:R-:W-:-:S05]  /*0d80*/  IMAD.WIDE R10, R13, 0x8, R10 ;  /* 0x000000080d0a7825 */ /* 0x001fca00078e020a */
[----:B------:R0:W-:Y:S02]  /*0d90*/  STG.E.64 desc[UR10][R10.64], RZ ;  /* 0x000000ff0a007986 */ /* 0x0001e4000c101b0a */
.L_x_5:
[----:B------:R-:W-:Y:S05]  /*0da0*/  BSYNC.RECONVERGENT B0 ;  /* 0x0000000000007941 */ /* 0x000fea0003800200 */
.L_x_4:
[----:B------:R-:W1:Y:S02]  /*0db0*/  LDCU UR5, c[0x0][0x388] ;  /* 0x00007100ff0577ac */ /* 0x000e640008000800 */
[----:B-1----:R-:W-:-:S04]  /*0dc0*/  ULOP3.LUT UR5, UR5, 0x1, URZ, 0xc0, !UPT ;  /* 0x0000000105057892 */ /* 0x002fc8000f8ec0ff */
[----:B------:R-:W-:-:S09]  /*0dd0*/  UISETP.NE.U32.AND UP0, UPT, UR5, 0x1, UPT ;  /* 0x000000010500788c */ /* 0x000fd2000bf05070 */
[----:B------:R-:W-:Y:S05]  /*0de0*/  BRA.U UP0, `(.L_x_1) ;  /* 0x0000000100787547 */ /* 0x000fea000b800000 */
[----:B------:R-:W3:Y:S02]  /*0df0*/  LDG.E R0, desc[UR10][R2.64] ;  /* 0x0000000a02007981 */ /* 0x000ee4000c1e1900 */
[----:B---3--:R-:W-:-:S13]  /*0e00*/  ISETP.NE.AND P0, PT, R0, 0x1, PT ;  /* 0x000000010000780c */ /* 0x008fda0003f05270 */
[----:B------:R-:W3:Y:S01]  /*0e10*/  @!P0 LDG.E R0, desc[UR10][R6.64] ;  /* 0x0000000a06008981 */ /* 0x000ee2000c1e1900 */
[----:B------:R-:W3:Y:S01]  /*0e20*/  @!P0 LDC R13, c[0x0][0x380] ;  /* 0x0000e000ff0d8b82 */ /* 0x000ee20000000800 */
[----:B--2---:R-:W-:-:S07]  /*0e30*/  @!P0 MOV R15, 0x3 ;  /* 0x00000003000f8802 */ /* 0x004fce0000000f00 */
[----:B0-----:R-:W0:Y:S01]  /*0e40*/  @!P0 LDC.64 R10, c[0x0][0x398] ;  /* 0x0000e600ff0a8b82 */ /* 0x001e220000000a00 */
        /* <DEDUP_REMOVED lines=23> */
[----:B------:R1:W-:Y:S02]  /*0fc0*/  @!P0 STG.E.64 desc[UR10][R10.64], RZ ;  /* 0x000000ff0a008986 */ /* 0x0003e4000c101b0a */
.L_x_1:
[----:B------:R-:W3:Y:S02]  /*0fd0*/  LDG.E R2, desc[UR10][R2.64] ;  /* 0x0000000a02027981 */ /* 0x000ee4000c1e1900 */
[----:B---3--:R-:W-:-:S13]  /*0fe0*/  ISETP.NE.AND P0, PT, R2, 0x1, PT ;  /* 0x000000010200780c */ /* 0x008fda0003f05270 */
[----:B------:R-:W3:Y:S01]  /*0ff0*/  @!P0 LDG.E R0, desc[UR10][R6.64] ;  /* 0x0000000a06008981 */ /* 0x000ee2000c1e1900 */
[----:B01----:R-:W0:Y:S01]  /*1000*/  @!P0 LDC.64 R10, c[0x0][0x3a0] ;  /* 0x0000e800ff0a8b82 */ /* 0x003e220000000a00 */
[----:B------:R-:W-:-:S05]  /*1010*/  @!P0 MOV R13, 0x3 ;  /* 0x00000003000d8802 */ /* 0x000fca0000000f00 */
[----:B---3--:R-:W-:-:S04]  /*1020*/  @!P0 IMAD R13, R0, R13, -0x3 ;  /* 0xfffffffd000d8424 */ /* 0x008fc800078e020d */
[----:B0-----:R-:W-:-:S05]  /*1030*/  @!P0 IMAD.WIDE R10, R13, 0x8, R10 ;  /* 0x000000080d0a8825 */ /* 0x001fca00078e020a */
[----:B------:R0:W-:Y:S04]  /*1040*/  @!P0 STG.E.64 desc[UR10][R10.64], RZ ;  /* 0x000000ff0a008986 */ /* 0x0001e8000c101b0a */
[----:B------:R-:W3:Y:S02]  /*1050*/  LDG.E R4, desc[UR10][R4.64] ;  /* 0x0000000a04047981 */ /* 0x000ee4000c1e1900 */
[----:B---3--:R-:W-:-:S13]  /*1060*/  ISETP.NE.AND P0, PT, R4, 0x1, PT ;  /* 0x000000010400780c */ /* 0x008fda0003f05270 */
[----:B------:R-:W3:Y:S01]  /*1070*/  @!P0 LDG.E R0, desc[UR10][R6.64] ;  /* 0x0000000a06008981 */ /* 0x000ee2000c1e1900 */
[----:B------:R-:W1:Y:S01]  /*1080*/  @!P0 LDC.64 R2, c[0x0][0x3a0] ;  /* 0x0000e800ff028b82 */ /* 0x000e620000000a00 */
[----:B------:R-:W-:-:S05]  /*1090*/  @!P0 MOV R13, 0x3 ;  /* 0x00000003000d8802 */ /* 0x000fca0000000f00 */
[----:B---3--:R-:W-:-:S04]  /*10a0*/  @!P0 IMAD R13, R0, R13, -0x2 ;  /* 0xfffffffe000d8424 */ /* 0x008fc800078e020d */
[----:B-1----:R-:W-:-:S05]  /*10b0*/  @!P0 IMAD.WIDE R2, R13, 0x8, R2 ;  /* 0x000000080d028825 */ /* 0x002fca00078e0202 */
[----:B------:R0:W-:Y:S04]  /*10c0*/  @!P0 STG.E.64 desc[UR10][R2.64], RZ ;  /* 0x000000ff02008986 */ /* 0x0001e8000c101b0a */
[----:B------:R-:W3:Y:S02]  /*10d0*/  LDG.E R8, desc[UR10][R8.64] ;  /* 0x0000000a08087981 */ /* 0x000ee4000c1e1900 */
[----:B---3--:R-:W-:-:S13]  /*10e0*/  ISETP.NE.AND P0, PT, R8, 0x1, PT ;  /* 0x000000010800780c */ /* 0x008fda0003f05270 */
[----:B0-----:R-:W-:Y:S05]  /*10f0*/  @P0 EXIT ;  /* 0x000000000000094d */ /* 0x001fea0003800000 */
[----:B------:R-:W3:Y:S01]  /*1100*/  LDG.E R6, desc[UR10][R6.64] ;  /* 0x0000000a06067981 */ /* 0x000ee2000c1e1900 */
[----:B------:R-:W0:Y:S01]  /*1110*/  LDC.64 R2, c[0x0][0x3a0] ;  /* 0x0000e800ff027b82 */ /* 0x000e220000000a00 */
[----:B------:R-:W-:-:S05]  /*1120*/  HFMA2 R5, -RZ, RZ, 0, 1.78813934326171875e-07 ;  /* 0x00000003ff057431 */ /* 0x000fca00000001ff */
[----:B---3--:R-:W-:-:S04]  /*1130*/  IMAD R5, R6, R5, -0x1 ;  /* 0xffffffff06057424 */ /* 0x008fc800078e0205 */
[----:B0-----:R-:W-:-:S05]  /*1140*/  IMAD.WIDE R2, R5, 0x8, R2 ;  /* 0x0000000805027825 */ /* 0x001fca00078e0202 */
[----:B------:R-:W-:Y:S01]  /*1150*/  STG.E.64 desc[UR10][R2.64], RZ ;  /* 0x000000ff02007986 */ /* 0x000fe2000c101b0a */
[----:B------:R-:W-:Y:S05]  /*1160*/  EXIT ;  /* 0x000000000000794d */ /* 0x000fea0003800000 */
.L_x_6:
        /* <DEDUP_REMOVED lines=9> */
.L_x_8:


//--------------------- .nv.shared.reserved.0     --------------------------
	.section	.nv.shared.reserved.0,"aw",@nobits
	.weak		__nv_reservedSMEM_offset_0_alias
	.size		__nv_reservedSMEM_offset_0_alias, 0, 64
	.other		__nv_reservedSMEM_offset_0_alias,@"STO_CUDA_RESERVED_SHARED STV_DEFAULT"
__nv_reservedSMEM_offset_0_alias:
	.zero		0
	.zero		64


//--------------------- .nv.constant0._Z40ImpositionBoundaryConditionNeumannKerneliiPiPd --------------------------
	.section	.nv.constant0._Z40ImpositionBoundaryConditionNeumannKerneliiPiPd,"a",@progbits
	.sectionflags	@""
	.align	4
.nv.constant0._Z40ImpositionBoundaryConditionNeumannKerneliiPiPd:
	.zero		920


//--------------------- .nv.constant0._Z33ImpositionBoundaryConditionKerneliiiPiPdS0_ --------------------------
	.section	.nv.constant0._Z33ImpositionBoundaryConditionKerneliiiPiPdS0_,"a",@progbits
	.sectionflags	@""
	.align	4
.nv.constant0._Z33ImpositionBoundaryConditionKerneliiiPiPdS0_:
	.zero		936


//--------------------- SYMBOLS --------------------------

	.type		.nv.reservedSmem.offset0,@object
	.size		.nv.reservedSmem.offset0,0x4
